	.headerflags	@"EF_CUDA_TEXMODE_UNIFIED EF_CUDA_64BIT_ADDRESS EF_CUDA_ACCELERATORS EF_CUDA_SM90 EF_CUDA_VIRTUAL_SM(EF_CUDA_SM90)"
	.elftype	@"ET_EXEC"


//--------------------- .nv.info                  --------------------------
	.section	.nv.info,"",@"SHT_CUDA_INFO"
	.align	4


	//----- nvinfo : EIATTR_REGCOUNT
	.align		4
        /*0000*/ 	.byte	0x04, 0x2f
        /*0002*/ 	.short	(.L_3 - .L_2)
	.align		4
.L_2:
        /*0004*/ 	.word	index@(triton_poi_fused__native_batch_norm_legit_no_training_add_mul_7)
        /*0008*/ 	.word	0x0000001d


	//----- nvinfo : EIATTR_MIN_STACK_SIZE
	.align		4
.L_3:
        /*000c*/ 	.byte	0x04, 0x12
        /*000e*/ 	.short	(.L_5 - .L_4)
	.align		4
.L_4:
        /*0010*/ 	.word	index@(triton_poi_fused__native_batch_norm_legit_no_training_add_mul_7)
        /*0014*/ 	.word	0x00000000


	//----- nvinfo : EIATTR_FRAME_SIZE
	.align		4
.L_5:
        /*0018*/ 	.byte	0x04, 0x11
        /*001a*/ 	.short	(.L_7 - .L_6)
	.align		4
.L_6:
        /*001c*/ 	.word	index@(triton_poi_fused__native_batch_norm_legit_no_training_add_mul_7)
        /*0020*/ 	.word	0x00000000


	//----- nvinfo : EIATTR_MIN_STACK_SIZE
	.align		4
.L_7:
        /*0024*/ 	.byte	0x04, 0x12
        /*0026*/ 	.short	(.L_9 - .L_8)
	.align		4
.L_8:
        /*0028*/ 	.word	index@(triton_poi_fused__native_batch_norm_legit_no_training_add_mul_7)
        /*002c*/ 	.word	0x00000000
.L_9:


//--------------------- .nv.info.triton_poi_fused__native_batch_norm_legit_no_training_add_mul_7 --------------------------
	.section	.nv.info.triton_poi_fused__native_batch_norm_legit_no_training_add_mul_7,"",@"SHT_CUDA_INFO"
	.sectionflags	@""
	.align	4


	//----- nvinfo : EIATTR_CUDA_API_VERSION
	.align		4
        /*0000*/ 	.byte	0x04, 0x37
        /*0002*/ 	.short	(.L_11 - .L_10)
.L_10:
        /*0004*/ 	.word	0x0000007c


	//----- nvinfo : EIATTR_KPARAM_INFO
	.align		4
.L_11:
        /*0008*/ 	.byte	0x04, 0x17
        /*000a*/ 	.short	(.L_13 - .L_12)
.L_12:
        /*000c*/ 	.word	0x00000000
        /*0010*/ 	.short	0x000c
        /*0012*/ 	.short	0x0060
        /*0014*/ 	.byte	0x00, 0xf0, 0x11, 0x00


	//----- nvinfo : EIATTR_KPARAM_INFO
	.align		4
.L_13:
        /*0018*/ 	.byte	0x04, 0x17
        /*001a*/ 	.short	(.L_15 - .L_14)
.L_14:
        /*001c*/ 	.word	0x00000000
        /*0020*/ 	.short	0x000b
        /*0022*/ 	.short	0x0058
        /*0024*/ 	.byte	0x00, 0xf4, 0x21, 0x00


	//----- nvinfo : EIATTR_KPARAM_INFO
	.align		4
.L_15:
        /*0028*/ 	.byte	0x04, 0x17
        /*002a*/ 	.short	(.L_17 - .L_16)
.L_16:
        /*002c*/ 	.word	0x00000000
        /*0030*/ 	.short	0x000a
        /*0032*/ 	.short	0x0050
        /*0034*/ 	.byte	0x00, 0xf4, 0x21, 0x00


	//----- nvinfo : EIATTR_KPARAM_INFO
	.align		4
.L_17:
        /*0038*/ 	.byte	0x04, 0x17
        /*003a*/ 	.short	(.L_19 - .L_18)
.L_18:
        /*003c*/ 	.word	0x00000000
        /*0040*/ 	.short	0x0009
        /*0042*/ 	.short	0x0048
        /*0044*/ 	.byte	0x00, 0xf4, 0x21, 0x00


	//----- nvinfo : EIATTR_KPARAM_INFO
	.align		4
.L_19:
        /*0048*/ 	.byte	0x04, 0x17
        /*004a*/ 	.short	(.L_21 - .L_20)
.L_20:
        /*004c*/ 	.word	0x00000000
        /*0050*/ 	.short	0x0008
        /*0052*/ 	.short	0x0040
        /*0054*/ 	.byte	0x00, 0xf4, 0x21, 0x00


	//----- nvinfo : EIATTR_KPARAM_INFO
	.align		4
.L_21:
        /*0058*/ 	.byte	0x04, 0x17
        /*005a*/ 	.short	(.L_23 - .L_22)
.L_22:
        /*005c*/ 	.word	0x00000000
        /*0060*/ 	.short	0x0007
        /*0062*/ 	.short	0x0038
        /*0064*/ 	.byte	0x00, 0xf4, 0x21, 0x00


	//----- nvinfo : EIATTR_KPARAM_INFO
	.align		4
.L_23:
        /*0068*/ 	.byte	0x04, 0x17
        /*006a*/ 	.short	(.L_25 - .L_24)
.L_24:
        /*006c*/ 	.word	0x00000000
        /*0070*/ 	.short	0x0006
        /*0072*/ 	.short	0x0030
        /*0074*/ 	.byte	0x00, 0xf4, 0x21, 0x00


	//----- nvinfo : EIATTR_KPARAM_INFO
	.align		4
.L_25:
        /*0078*/ 	.byte	0x04, 0x17
        /*007a*/ 	.short	(.L_27 - .L_26)
.L_26:
        /*007c*/ 	.word	0x00000000
        /*0080*/ 	.short	0x0005
        /*0082*/ 	.short	0x0028
        /*0084*/ 	.byte	0x00, 0xf4, 0x21, 0x00


	//----- nvinfo : EIATTR_KPARAM_INFO
	.align		4
.L_27:
        /*0088*/ 	.byte	0x04, 0x17
        /*008a*/ 	.short	(.L_29 - .L_28)
.L_28:
        /*008c*/ 	.word	0x00000000
        /*0090*/ 	.short	0x0004
        /*0092*/ 	.short	0x0020
        /*0094*/ 	.byte	0x00, 0xf4, 0x21, 0x00


	//----- nvinfo : EIATTR_KPARAM_INFO
	.align		4
.L_29:
        /*0098*/ 	.byte	0x04, 0x17
        /*009a*/ 	.short	(.L_31 - .L_30)
.L_30:
        /*009c*/ 	.word	0x00000000
        /*00a0*/ 	.short	0x0003
        /*00a2*/ 	.short	0x0018
        /*00a4*/ 	.byte	0x00, 0xf4, 0x21, 0x00


	//----- nvinfo : EIATTR_KPARAM_INFO
	.align		4
.L_31:
        /*00a8*/ 	.byte	0x04, 0x17
        /*00aa*/ 	.short	(.L_33 - .L_32)
.L_32:
        /*00ac*/ 	.word	0x00000000
        /*00b0*/ 	.short	0x0002
        /*00b2*/ 	.short	0x0010
        /*00b4*/ 	.byte	0x00, 0xf4, 0x21, 0x00


	//----- nvinfo : EIATTR_KPARAM_INFO
	.align		4
.L_33:
        /*00b8*/ 	.byte	0x04, 0x17
        /*00ba*/ 	.short	(.L_35 - .L_34)
.L_34:
        /*00bc*/ 	.word	0x00000000
        /*00c0*/ 	.short	0x0001
        /*00c2*/ 	.short	0x0008
        /*00c4*/ 	.byte	0x00, 0xf4, 0x21, 0x00


	//----- nvinfo : EIATTR_KPARAM_INFO
	.align		4
.L_35:
        /*00c8*/ 	.byte	0x04, 0x17
        /*00ca*/ 	.short	(.L_37 - .L_36)
.L_36:
        /*00cc*/ 	.word	0x00000000
        /*00d0*/ 	.short	0x0000
        /*00d2*/ 	.short	0x0000
        /*00d4*/ 	.byte	0x00, 0xf4, 0x21, 0x00


	//----- nvinfo : EIATTR_SPARSE_MMA_MASK
	.align		4
.L_37:
        /*00d8*/ 	.byte	0x03, 0x50
        /*00da*/ 	.short	0x0000


	//----- nvinfo : EIATTR_MAXREG_COUNT
	.align		4
        /*00dc*/ 	.byte	0x03, 0x1b
        /*00de*/ 	.short	0x00ff


	//----- nvinfo : EIATTR_EXIT_INSTR_OFFSETS
	.align		4
        /*00e0*/ 	.byte	0x04, 0x1c
        /*00e2*/ 	.short	(.L_39 - .L_38)


	//   ....[0]....
.L_38:
        /*00e4*/ 	.word	0x00000680


	//----- nvinfo : EIATTR_REQNTID
	.align		4
.L_39:
        /*00e8*/ 	.byte	0x04, 0x10
        /*00ea*/ 	.short	(.L_41 - .L_40)
.L_40:
        /*00ec*/ 	.word	0x00000100
        /*00f0*/ 	.word	0x00000001
        /*00f4*/ 	.word	0x00000001


	//----- nvinfo : EIATTR_CBANK_PARAM_SIZE
	.align		4
.L_41:
        /*00f8*/ 	.byte	0x03, 0x19
        /*00fa*/ 	.short	0x0064


	//----- nvinfo : EIATTR_PARAM_CBANK
	.align		4
        /*00fc*/ 	.byte	0x04, 0x0a
        /*00fe*/ 	.short	(.L_43 - .L_42)
	.align		4
.L_42:
        /*0100*/ 	.word	index@(.nv.constant0.triton_poi_fused__native_batch_norm_legit_no_training_add_mul_7)
        /*0104*/ 	.short	0x0210
        /*0106*/ 	.short	0x0064


	//----- nvinfo : EIATTR_SW_WAR
	.align		4
.L_43:
        /*0108*/ 	.byte	0x04, 0x36
        /*010a*/ 	.short	(.L_45 - .L_44)
.L_44:
        /*010c*/ 	.word	0x00000008
.L_45:


//--------------------- .nv.callgraph             --------------------------
	.section	.nv.callgraph,"",@"SHT_CUDA_CALLGRAPH"
	.align	4
	.sectionentsize	8
	.align		4
        /*0000*/ 	.word	0x00000000
	.align		4
        /*0004*/ 	.word	0xffffffff
	.align		4
        /*0008*/ 	.word	0x00000000
	.align		4
        /*000c*/ 	.word	0xfffffffe
	.align		4
        /*0010*/ 	.word	0x00000000
	.align		4
        /*0014*/ 	.word	0xfffffffd
	.align		4
        /*0018*/ 	.word	0x00000000
	.align		4
        /*001c*/ 	.word	0xfffffffc


//--------------------- .nv.constant4             --------------------------
	.section	.nv.constant4,"a",@progbits
	.align	8
	.align		8
.nv.constant4:
        /*0000*/ 	.dword	_$_str
	.align		8
        /*0008*/ 	.dword	_$_str_$_2


//--------------------- .text.triton_poi_fused__native_batch_norm_legit_no_training_add_mul_7 --------------------------
	.section	.text.triton_poi_fused__native_batch_norm_legit_no_training_add_mul_7,"ax",@progbits
	.align	128
        .global         triton_poi_fused__native_batch_norm_legit_no_training_add_mul_7
        .type           triton_poi_fused__native_batch_norm_legit_no_training_add_mul_7,@function
        .size           triton_poi_fused__native_batch_norm_legit_no_training_add_mul_7,(.L_x_1 - triton_poi_fused__native_batch_norm_legit_no_training_add_mul_7)
        .other          triton_poi_fused__native_batch_norm_legit_no_training_add_mul_7,@"STO_CUDA_ENTRY STV_DEFAULT"
triton_poi_fused__native_batch_norm_legit_no_training_add_mul_7:
.text.triton_poi_fused__native_batch_norm_legit_no_training_add_mul_7:
[----:B------:R-:W-:Y:S01]  /*0000*/  LDC R1, c[0x0][0x28] ;  /* 0x00000a00ff017b82 */ /* 0x000fe20000000800 */
[----:B------:R-:W1:Y:S07]  /*0010*/  S2R R0, SR_TID.X ;  /* 0x0000000000007919 */ /* 0x000e6e0000002100 */
[----:B------:R-:W2:Y:S01]  /*0020*/  LDC.64 R2, c[0x0][0x228] ;  /* 0x00008a00ff027b82 */ /* 0x000ea20000000a00 */
[----:B------:R-:W-:Y:S01]  /*0030*/  ULDC.64 UR4, c[0x0][0x208] ;  /* 0x0000820000047ab9 */ /* 0x000fe20000000a00 */
[----:B------:R-:W3:Y:S06]  /*0040*/  S2R R5, SR_CTAID.X ;  /* 0x0000000000057919 */ /* 0x000eec0000002500 */
[----:B------:R-:W4:Y:S08]  /*0050*/  LDC.64 R16, c[0x0][0x218] ;  /* 0x00008600ff107b82 */ /* 0x000f300000000a00 */
[----:B------:R-:W5:Y:S08]  /*0060*/  LDC.64 R14, c[0x0][0x220] ;  /* 0x00008800ff0e7b82 */ /* 0x000f700000000a00 */
[----:B------:R-:W4:Y:S01]  /*0070*/  LDC.64 R12, c[0x0][0x248] ;  /* 0x00009200ff0c7b82 */ /* 0x000f220000000a00 */
[----:B-1----:R-:W-:-:S07]  /*0080*/  SHF.L.U32 R0, R0, 0x1, RZ ;  /* 0x0000000100007819 */ /* 0x002fce00000006ff */
[----:B------:R-:W1:Y:S01]  /*0090*/  LDC.64 R24, c[0x0][0x230] ;  /* 0x00008c00ff187b82 */ /* 0x000e620000000a00 */
[----:B------:R-:W-:-:S04]  /*00a0*/  LOP3.LUT R0, R0, 0x1fe, RZ, 0xc0, !PT ;  /* 0x000001fe00007812 */ /* 0x000fc800078ec0ff */
[----:B---3--:R-:W-:-:S03]  /*00b0*/  LEA R0, R5, R0, 0x9 ;  /* 0x0000000005007211 */ /* 0x008fc600078e48ff */
[----:B------:R-:W3:Y:S02]  /*00c0*/  LDC.64 R18, c[0x0][0x238] ;  /* 0x00008e00ff127b82 */ /* 0x000ee40000000a00 */
[----:B------:R-:W-:-:S06]  /*00d0*/  IMAD.HI R6, R0, 0x2aaaaaab, RZ ;  /* 0x2aaaaaab00067827 */ /* 0x000fcc00078e02ff */
[----:B------:R-:W1:Y:S01]  /*00e0*/  LDC.64 R4, c[0x0][0x250] ;  /* 0x00009400ff047b82 */ /* 0x000e620000000a00 */
[----:B------:R-:W-:-:S04]  /*00f0*/  SHF.R.U32.HI R7, RZ, 0x1f, R6 ;  /* 0x0000001fff077819 */ /* 0x000fc80000011606 */
[----:B------:R-:W-:-:S03]  /*0100*/  LEA.HI R7, R6, R7, RZ, 0x1a ;  /* 0x0000000706077211 */ /* 0x000fc600078fd0ff */
[----:B------:R-:W3:Y:S02]  /*0110*/  LDC.64 R8, c[0x0][0x210] ;  /* 0x00008400ff087b82 */ /* 0x000ee40000000a00 */
[----:B------:R-:W-:-:S04]  /*0120*/  IMAD R23, R7, -0x180, R0 ;  /* 0xfffffe8007177824 */ /* 0x000fc800078e0200 */
[C---:B--2---:R-:W-:Y:S02]  /*0130*/  IMAD.WIDE R2, R23.reuse, 0x4, R2 ;  /* 0x0000000417027825 */ /* 0x044fe400078e0202 */
[----:B------:R-:W2:Y:S04]  /*0140*/  LDC.64 R6, c[0x0][0x240] ;  /* 0x00009000ff067b82 */ /* 0x000ea80000000a00 */
[----:B------:R-:W3:Y:S01]  /*0150*/  LDG.E.EL.64 R2, desc[UR4][R2.64] ;  /* 0x0000000402027981 */ /* 0x000ee2000c2e1b00 */
[----:B01----:R-:W-:-:S03]  /*0160*/  IMAD.WIDE R4, R23, 0x4, R4 ;  /* 0x0000000417047825 */ /* 0x003fc600078e0204 */
[----:B------:R-:W0:Y:S03]  /*0170*/  LDC.64 R20, c[0x0][0x258] ;  /* 0x00009600ff147b82 */ /* 0x000e260000000a00 */
[----:B------:R-:W3:Y:S01]  /*0180*/  LDG.E.EL.64 R4, desc[UR4][R4.64] ;  /* 0x0000000404047981 */ /* 0x000ee2000c2e1b00 */
[----:B----4-:R-:W-:-:S04]  /*0190*/  IMAD.WIDE R16, R0, 0x4, R16 ;  /* 0x0000000400107825 */ /* 0x010fc800078e0210 */
[----:B------:R-:W1:Y:S01]  /*01a0*/  LDC.64 R10, c[0x0][0x260] ;  /* 0x00009800ff0a7b82 */ /* 0x000e620000000a00 */
[----:B-----5:R-:W-:Y:S01]  /*01b0*/  IMAD.WIDE R14, R23, 0x4, R14 ;  /* 0x00000004170e7825 */ /* 0x020fe200078e020e */
[----:B------:R-:W4:Y:S05]  /*01c0*/  LDG.E.64 R16, desc[UR4][R16.64] ;  /* 0x0000000410107981 */ /* 0x000f2a000c1e1b00 */
[----:B------:R-:W4:Y:S01]  /*01d0*/  LDG.E.EL.64 R14, desc[UR4][R14.64] ;  /* 0x000000040e0e7981 */ /* 0x000f22000c2e1b00 */
[----:B--2---:R-:W-:-:S04]  /*01e0*/  IMAD.WIDE R6, R0, 0x4, R6 ;  /* 0x0000000400067825 */ /* 0x004fc800078e0206 */
[C---:B------:R-:W-:Y:S02]  /*01f0*/  IMAD.WIDE R12, R23.reuse, 0x4, R12 ;  /* 0x00000004170c7825 */ /* 0x040fe400078e020c */
[----:B------:R-:W2:Y:S02]  /*0200*/  LDG.E.64 R6, desc[UR4][R6.64] ;  /* 0x0000000406067981 */ /* 0x000ea4000c1e1b00 */
[C---:B------:R-:W-:Y:S02]  /*0210*/  IMAD.WIDE R24, R23.reuse, 0x4, R24 ;  /* 0x0000000417187825 */ /* 0x040fe400078e0218 */
[----:B------:R-:W2:Y:S02]  /*0220*/  LDG.E.EL.64 R12, desc[UR4][R12.64] ;  /* 0x000000040c0c7981 */ /* 0x000ea4000c2e1b00 */
[----:B---3--:R-:W-:Y:S02]  /*0230*/  IMAD.WIDE R18, R23, 0x4, R18 ;  /* 0x0000000417127825 */ /* 0x008fe400078e0212 */
[----:B------:R-:W3:Y:S02]  /*0240*/  LDG.E.EL.64 R24, desc[UR4][R24.64] ;  /* 0x0000000418187981 */ /* 0x000ee4000c2e1b00 */
[----:B------:R-:W-:-:S02]  /*0250*/  IMAD.WIDE R8, R0, 0x4, R8 ;  /* 0x0000000400087825 */ /* 0x000fc400078e0208 */
[----:B------:R-:W3:Y:S02]  /*0260*/  LDG.E.EL.64 R18, desc[UR4][R18.64] ;  /* 0x0000000412127981 */ /* 0x000ee4000c2e1b00 */
[C---:B0-----:R-:W-:Y:S02]  /*0270*/  IMAD.WIDE R20, R23.reuse, 0x4, R20 ;  /* 0x0000000417147825 */ /* 0x041fe400078e0214 */
[----:B------:R-:W5:Y:S02]  /*0280*/  LDG.E.64 R8, desc[UR4][R8.64] ;  /* 0x0000000408087981 */ /* 0x000f64000c1e1b00 */
[----:B-1----:R-:W-:Y:S02]  /*0290*/  IMAD.WIDE R10, R23, 0x4, R10 ;  /* 0x00000004170a7825 */ /* 0x002fe400078e020a */
[----:B------:R-:W2:Y:S04]  /*02a0*/  LDG.E.EL.64 R20, desc[UR4][R20.64] ;  /* 0x0000000414147981 */ /* 0x000ea8000c2e1b00 */
[----:B------:R-:W2:Y:S01]  /*02b0*/  LDG.E.EL.64 R10, desc[UR4][R10.64] ;  /* 0x000000040a0a7981 */ /* 0x000ea2000c2e1b00 */
[----:B------:R-:W-:Y:S01]  /*02c0*/  FADD R3, R3, 9.9999997473787516356e-06 ;  /* 0x3727c5ac03037421 */ /* 0x000fe20000000000 */
[----:B------:R-:W-:-:S04]  /*02d0*/  FADD R2, R2, 9.9999997473787516356e-06 ;  /* 0x3727c5ac02027421 */ /* 0x000fc80000000000 */
[----:B------:R-:W0:Y:S08]  /*02e0*/  MUFU.SQRT R23, R2 ;  /* 0x0000000200177308 */ /* 0x000e300000002000 */
[----:B------:R-:W1:Y:S01]  /*02f0*/  MUFU.SQRT R3, R3 ;  /* 0x0000000300037308 */ /* 0x000e620000002000 */
[----:B------:R-:W-:Y:S01]  /*0300*/  FADD R4, R4, 9.9999997473787516356e-06 ;  /* 0x3727c5ac04047421 */ /* 0x000fe20000000000 */
[----:B------:R-:W-:-:S06]  /*0310*/  FADD R5, R5, 9.9999997473787516356e-06 ;  /* 0x3727c5ac05057421 */ /* 0x000fcc0000000000 */
[----:B------:R-:W4:Y:S01]  /*0320*/  MUFU.SQRT R4, R4 ;  /* 0x0000000400047308 */ /* 0x000f220000002000 */
[----:B0-----:R-:W-:-:S07]  /*0330*/  FSETP.GT.AND P6, PT, R23, 8.50705917302346158658e+37, PT ;  /* 0x7e8000001700780b */ /* 0x001fce0003fc4000 */
[----:B------:R-:W0:Y:S01]  /*0340*/  MUFU.SQRT R5, R5 ;  /* 0x0000000500057308 */ /* 0x000e220000002000 */
[C---:B-1----:R-:W-:Y:S01]  /*0350*/  FSETP.GT.AND P5, PT, R3.reuse, 8.50705917302346158658e+37, PT ;  /* 0x7e8000000300780b */ /* 0x042fe20003fa4000 */
[----:B------:R-:W-:Y:S01]  /*0360*/  HFMA2.MMA R2, -RZ, RZ, 1.625, 0 ;  /* 0x3e800000ff027435 */ /* 0x000fe200000001ff */
[----:B------:R-:W-:Y:S02]  /*0370*/  FSETP.GEU.AND P3, PT, R3, 1.175494350822287508e-38, PT ;  /* 0x008000000300780b */ /* 0x000fe40003f6e000 */
[C---:B------:R-:W-:Y:S02]  /*0380*/  FSETP.GEU.AND P4, PT, R23.reuse, 1.175494350822287508e-38, PT ;  /* 0x008000001700780b */ /* 0x040fe40003f8e000 */
[C---:B----4-:R-:W-:Y:S01]  /*0390*/  FSETP.GT.AND P2, PT, R4.reuse, 8.50705917302346158658e+37, PT ;  /* 0x7e8000000400780b */ /* 0x050fe20003f44000 */
[----:B------:R-:W-:Y:S01]  /*03a0*/  @P6 FMUL R23, R23, 0.25 ;  /* 0x3e80000017176820 */ /* 0x000fe20000400000 */
[----:B------:R-:W-:-:S03]  /*03b0*/  FSETP.GEU.AND P0, PT, R4, 1.175494350822287508e-38, PT ;  /* 0x008000000400780b */ /* 0x000fc60003f0e000 */
[----:B------:R-:W-:Y:S02]  /*03c0*/  FSEL R22, R2, 1, P6 ;  /* 0x3f80000002167808 */ /* 0x000fe40003000000 */
[----:B0-----:R-:W-:Y:S01]  /*03d0*/  FSETP.GT.AND P1, PT, R5, 8.50705917302346158658e+37, PT ;  /* 0x7e8000000500780b */ /* 0x001fe20003f24000 */
[----:B------:R-:W-:Y:S01]  /*03e0*/  @P5 FMUL R3, R3, 0.25 ;  /* 0x3e80000003035820 */ /* 0x000fe20000400000 */
[----:B------:R-:W-:-:S03]  /*03f0*/  FSETP.GEU.AND P6, PT, R5, 1.175494350822287508e-38, PT ;  /* 0x008000000500780b */ /* 0x000fc60003fce000 */
[----:B------:R-:W-:Y:S01]  /*0400*/  @!P3 FMUL R3, R3, 16777216 ;  /* 0x4b8000000303b820 */ /* 0x000fe20000400000 */
[----:B------:R-:W-:Y:S01]  /*0410*/  @!P4 FMUL R23, R23, 16777216 ;  /* 0x4b8000001717c820 */ /* 0x000fe20000400000 */
[----:B------:R-:W-:-:S04]  /*0420*/  @P2 FMUL R4, R4, 0.25 ;  /* 0x3e80000004042820 */ /* 0x000fc80000400000 */
[----:B------:R-:W0:Y:S02]  /*0430*/  MUFU.RCP R3, R3 ;  /* 0x0000000300037308 */ /* 0x000e240000001000 */
[----:B------:R-:W-:Y:S01]  /*0440*/  @P1 FMUL R5, R5, 0.25 ;  /* 0x3e80000005051820 */ /* 0x000fe20000400000 */
[----:B------:R-:W-:Y:S01]  /*0450*/  @!P0 FMUL R4, R4, 16777216 ;  /* 0x4b80000004048820 */ /* 0x000fe20000400000 */
[----:B------:R-:W-:Y:S02]  /*0460*/  FSEL R26, R2, 1, P5 ;  /* 0x3f800000021a7808 */ /* 0x000fe40002800000 */
[----:B------:R-:W-:Y:S02]  /*0470*/  @!P6 FMUL R5, R5, 16777216 ;  /* 0x4b8000000505e820 */ /* 0x000fe40000400000 */
[----:B------:R-:W1:Y:S01]  /*0480*/  MUFU.RCP R23, R23 ;  /* 0x0000001700177308 */ /* 0x000e620000001000 */
[----:B------:R-:W-:Y:S01]  /*0490*/  @!P3 FMUL R26, R26, 16777216 ;  /* 0x4b8000001a1ab820 */ /* 0x000fe20000400000 */
[----:B------:R-:W-:Y:S01]  /*04a0*/  FADD R16, R16, -R14 ;  /* 0x8000000e10107221 */ /* 0x000fe20000000000 */
[----:B------:R-:W-:-:S02]  /*04b0*/  FADD R17, R17, -R15 ;  /* 0x8000000f11117221 */ /* 0x000fc40000000000 */
[----:B------:R-:W4:Y:S03]  /*04c0*/  LDC.64 R14, c[0x0][0x268] ;  /* 0x00009a00ff0e7b82 */ /* 0x000f260000000a00 */
[----:B------:R-:W2:Y:S01]  /*04d0*/  MUFU.RCP R4, R4 ;  /* 0x0000000400047308 */ /* 0x000ea20000001000 */
[----:B0-----:R-:W-:Y:S01]  /*04e0*/  FMUL R26, R3, R26 ;  /* 0x0000001a031a7220 */ /* 0x001fe20000400000 */
[----:B------:R-:W-:-:S06]  /*04f0*/  FSEL R3, R2, 1, P2 ;  /* 0x3f80000002037808 */ /* 0x000fcc0001000000 */
[----:B------:R-:W0:Y:S01]  /*0500*/  MUFU.RCP R5, R5 ;  /* 0x0000000500057308 */ /* 0x000e220000001000 */
[----:B------:R-:W-:Y:S01]  /*0510*/  FSEL R2, R2, 1, P1 ;  /* 0x3f80000002027808 */ /* 0x000fe20000800000 */
[----:B------:R-:W-:Y:S01]  /*0520*/  @!P4 FMUL R22, R22, 16777216 ;  /* 0x4b8000001616c820 */ /* 0x000fe20000400000 */
[----:B------:R-:W-:Y:S01]  /*0530*/  @!P0 FMUL R3, R3, 16777216 ;  /* 0x4b80000003038820 */ /* 0x000fe20000400000 */
[----:B------:R-:W-:Y:S02]  /*0540*/  FMUL R26, R26, R17 ;  /* 0x000000111a1a7220 */ /* 0x000fe40000400000 */
[----:B-1----:R-:W-:Y:S01]  /*0550*/  FMUL R23, R23, R22 ;  /* 0x0000001617177220 */ /* 0x002fe20000400000 */
[----:B------:R-:W-:Y:S01]  /*0560*/  @!P6 FMUL R2, R2, 16777216 ;  /* 0x4b8000000202e820 */ /* 0x000fe20000400000 */
[----:B--2---:R-:W-:Y:S01]  /*0570*/  FADD R17, R6, -R12 ;  /* 0x8000000c06117221 */ /* 0x004fe20000000000 */
[----:B------:R-:W-:Y:S01]  /*0580*/  FADD R6, R7, -R13 ;  /* 0x8000000d07067221 */ /* 0x000fe20000000000 */
[----:B------:R-:W-:Y:S01]  /*0590*/  FMUL R23, R23, R16 ;  /* 0x0000001017177220 */ /* 0x000fe20000400000 */
[----:B------:R-:W-:Y:S01]  /*05a0*/  FMUL R4, R4, R3 ;  /* 0x0000000304047220 */ /* 0x000fe20000400000 */
[----:B0-----:R-:W-:-:S02]  /*05b0*/  FMUL R5, R5, R2 ;  /* 0x0000000205057220 */ /* 0x001fc40000400000 */
[----:B---3--:R-:W-:Y:S01]  /*05c0*/  FFMA R23, R24, R23, R18 ;  /* 0x0000001718177223 */ /* 0x008fe20000000012 */
[----:B------:R-:W-:Y:S01]  /*05d0*/  FFMA R26, R25, R26, R19 ;  /* 0x0000001a191a7223 */ /* 0x000fe20000000013 */
[----:B------:R-:W-:Y:S01]  /*05e0*/  FMUL R17, R4, R17 ;  /* 0x0000001104117220 */ /* 0x000fe20000400000 */
[----:B------:R-:W-:Y:S01]  /*05f0*/  FMUL R6, R5, R6 ;  /* 0x0000000605067220 */ /* 0x000fe20000400000 */
[----:B-----5:R-:W-:Y:S01]  /*0600*/  FADD R23, R8, R23 ;  /* 0x0000001708177221 */ /* 0x020fe20000000000 */
[----:B------:R-:W-:Y:S01]  /*0610*/  FADD R9, R9, R26 ;  /* 0x0000001a09097221 */ /* 0x000fe20000000000 */
[----:B------:R-:W-:Y:S01]  /*0620*/  FFMA R10, R20, R17, R10 ;  /* 0x00000011140a7223 */ /* 0x000fe2000000000a */
[----:B------:R-:W-:Y:S01]  /*0630*/  FFMA R6, R21, R6, R11 ;  /* 0x0000000615067223 */ /* 0x000fe2000000000b */
[----:B----4-:R-:W-:-:S04]  /*0640*/  IMAD.WIDE R14, R0, 0x4, R14 ;  /* 0x00000004000e7825 */ /* 0x010fc800078e020e */
[----:B------:R-:W-:Y:S01]  /*0650*/  FADD R8, R10, R23 ;  /* 0x000000170a087221 */ /* 0x000fe20000000000 */
[----:B------:R-:W-:-:S05]  /*0660*/  FADD R9, R6, R9 ;  /* 0x0000000906097221 */ /* 0x000fca0000000000 */
[----:B------:R-:W-:Y:S01]  /*0670*/  STG.E.64 desc[UR4][R14.64], R8 ;  /* 0x000000080e007986 */ /* 0x000fe2000c101b04 */
[----:B------:R-:W-:Y:S05]  /*0680*/  EXIT ;  /* 0x000000000000794d */ /* 0x000fea0003800000 */
.L_x_0:
[----:B------:R-:W-:-:S00]  /*0690*/  BRA `(.L_x_0) ;  /* 0xfffffffc00fc7947 */ /* 0x000fc0000383ffff */
[----:B------:R-:W-:-:S00]  /*06a0*/  NOP ;  /* 0x0000000000007918 */ /* 0x000fc00000000000 */
        /* <DEDUP_REMOVED lines=13> */
.L_x_1:


//--------------------- .nv.global.init           --------------------------
	.section	.nv.global.init,"aw",@progbits
.nv.global.init:
	.type		_$_str,@object
	.size		_$_str,(_$_str_$_2 - _$_str)
_$_str:
        /*0000*/ 	.byte	0x5f, 0x5f, 0x43, 0x55, 0x44, 0x41, 0x5f, 0x46, 0x54, 0x5a, 0x00
	.type		_$_str_$_2,@object
	.size		_$_str_$_2,(.L_1 - _$_str_$_2)
_$_str_$_2:
        /*000b*/ 	.byte	0x5f, 0x5f, 0x43, 0x55, 0x44, 0x41, 0x5f, 0x50, 0x52, 0x45, 0x43, 0x5f, 0x53, 0x51, 0x52, 0x54
        /*001b*/ 	.byte	0x00
.L_1:


//--------------------- .nv.constant0.triton_poi_fused__native_batch_norm_legit_no_training_add_mul_7 --------------------------
	.section	.nv.constant0.triton_poi_fused__native_batch_norm_legit_no_training_add_mul_7,"a",@progbits
	.sectionflags	@""
	.align	4
.nv.constant0.triton_poi_fused__native_batch_norm_legit_no_training_add_mul_7:
	.zero		628
